//
// Generated by NVIDIA NVVM Compiler
//
// Compiler Build ID: CL-36424714
// Cuda compilation tools, release 13.0, V13.0.88
// Based on NVVM 20.0.0
//

.version 9.0
.target sm_100
.address_size 64

	// .globl	_Z12changeValuesPfi

.visible .entry _Z12changeValuesPfi(
	.param .u64 .ptr .align 1 _Z12changeValuesPfi_param_0,
	.param .u32 _Z12changeValuesPfi_param_1
)
{
	.reg .pred 	%p<2>;
	.reg .b32 	%r<7>;
	.reg .b32 	%f<4>;
	.reg .b64 	%rd<5>;

	ld.param.u64 	%rd1, [_Z12changeValuesPfi_param_0];
	ld.param.u32 	%r2, [_Z12changeValuesPfi_param_1];
	mov.u32 	%r3, %ctaid.x;
	mov.u32 	%r4, %ntid.x;
	mov.u32 	%r5, %tid.x;
	mad.lo.s32 	%r1, %r3, %r4, %r5;
	setp.ge.s32 	%p1, %r1, %r2;
	@%p1 bra 	$L__BB0_2;
	cvta.to.global.u64 	%rd2, %rd1;
	mul.wide.s32 	%rd3, %r1, 4;
	add.s64 	%rd4, %rd2, %rd3;
	ld.global.f32 	%f1, [%rd4];
	mul.f32 	%f2, %f1, 0f41200000;
	cvt.rzi.s32.f32 	%r6, %f2;
	cvt.rn.f32.s32 	%f3, %r6;
	st.global.f32 	[%rd4], %f3;
$L__BB0_2:
	ret;

}
	// .globl	_Z7squeezePfiiff
.visible .entry _Z7squeezePfiiff(
	.param .u64 .ptr .align 1 _Z7squeezePfiiff_param_0,
	.param .u32 _Z7squeezePfiiff_param_1,
	.param .u32 _Z7squeezePfiiff_param_2,
	.param .f32 _Z7squeezePfiiff_param_3,
	.param .f32 _Z7squeezePfiiff_param_4
)
{
	.reg .pred 	%p<2>;
	.reg .b32 	%r<11>;
	.reg .b32 	%f<20>;
	.reg .b64 	%rd<5>;

	ld.param.u64 	%rd1, [_Z7squeezePfiiff_param_0];
	ld.param.u32 	%r2, [_Z7squeezePfiiff_param_1];
	ld.param.u32 	%r3, [_Z7squeezePfiiff_param_2];
	ld.param.f32 	%f1, [_Z7squeezePfiiff_param_3];
	ld.param.f32 	%f2, [_Z7squeezePfiiff_param_4];
	mov.u32 	%r4, %ctaid.x;
	mov.u32 	%r5, %ntid.x;
	mov.u32 	%r6, %tid.x;
	mad.lo.s32 	%r7, %r4, %r5, %r6;
	add.s32 	%r1, %r7, %r3;
	add.s32 	%r8, %r3, %r2;
	setp.ge.s32 	%p1, %r1, %r8;
	@%p1 bra 	$L__BB1_2;
	cvta.to.global.u64 	%rd2, %rd1;
	neg.f32 	%f3, %f1;
	mul.wide.s32 	%rd3, %r1, 4;
	add.s64 	%rd4, %rd2, %rd3;
	ld.global.f32 	%f4, [%rd4];
	sub.f32 	%f5, %f4, %f2;
	mul.f32 	%f6, %f5, %f3;
	fma.rn.f32 	%f7, %f6, 0f3BBB989D, 0f3F000000;
	cvt.sat.f32.f32 	%f8, %f7;
	mov.f32 	%f9, 0f4B400001;
	mov.f32 	%f10, 0f437C0000;
	fma.rm.f32 	%f11, %f8, %f10, %f9;
	add.f32 	%f12, %f11, 0fCB40007F;
	neg.f32 	%f13, %f12;
	fma.rn.f32 	%f14, %f6, 0f3FB8AA3B, %f13;
	fma.rn.f32 	%f15, %f6, 0f32A57060, %f14;
	mov.b32 	%r9, %f11;
	shl.b32 	%r10, %r9, 23;
	mov.b32 	%f16, %r10;
	ex2.approx.ftz.f32 	%f17, %f15;
	fma.rn.f32 	%f18, %f17, %f16, 0f3F800000;
	rcp.rn.f32 	%f19, %f18;
	st.global.f32 	[%rd4], %f19;
$L__BB1_2:
	ret;

}


// ===== COMPILED SASS (sm_100) =====

	.target	sm_100

	.elftype	@"ET_EXEC"


//--------------------- .note.nv.tkinfo           --------------------------
	.section	.note.nv.tkinfo,"",@"SHT_NOTE"
	.sectionflags	@"SHF_NOTE_NV_TKINFO"
	.tkinfo
        /*0018*/ 	.word	0x00000002
        /*0030*/ 	.string	""
        /*0030*/ 	.string	"ptxas"
        /*0030*/ 	.string	"Cuda compilation tools, release 13.0, V13.0.88"
        /*0030*/ 	.string	"Build cuda_13.0.r13.0/compiler.36424714_0"
        /*0030*/ 	.string	"-arch sm_100 -m 64 "



//--------------------- .note.nv.cuinfo           --------------------------
	.section	.note.nv.cuinfo,"",@"SHT_NOTE"
	.sectionflags	@"SHF_NOTE_NV_CUINFO"
        /*0018*/ 	.short	0x0002
        /*001a*/ 	.short	0x0064
        /*001c*/ 	.short	0x0082
	.zero		2


//--------------------- .nv.info                  --------------------------
	.section	.nv.info,"",@"SHT_CUDA_INFO"
	.align	4


	//----- nvinfo : EIATTR_REGCOUNT
	.align		4
        /*0000*/ 	.byte	0x04, 0x2f
        /*0002*/ 	.short	(.L_1 - .L_0)
	.align		4
.L_0:
        /*0004*/ 	.word	index@(_Z12changeValuesPfi)
        /*0008*/ 	.word	0x00000008


	//----- nvinfo : EIATTR_FRAME_SIZE
	.align		4
.L_1:
        /*000c*/ 	.byte	0x04, 0x11
        /*000e*/ 	.short	(.L_3 - .L_2)
	.align		4
.L_2:
        /*0010*/ 	.word	index@(_Z12changeValuesPfi)
        /*0014*/ 	.word	0x00000000


	//----- nvinfo : EIATTR_REGCOUNT
	.align		4
.L_3:
        /*0018*/ 	.byte	0x04, 0x2f
        /*001a*/ 	.short	(.L_5 - .L_4)
	.align		4
.L_4:
        /*001c*/ 	.word	index@(_Z7squeezePfiiff)
        /*0020*/ 	.word	0x0000000f


	//----- nvinfo : EIATTR_FRAME_SIZE
	.align		4
.L_5:
        /*0024*/ 	.byte	0x04, 0x11
        /*0026*/ 	.short	(.L_7 - .L_6)
	.align		4
.L_6:
        /*0028*/ 	.word	index@($__internal_0_$__cuda_sm20_rcp_rn_f32_slowpath)
        /*002c*/ 	.word	0x00000000


	//----- nvinfo : EIATTR_FRAME_SIZE
	.align		4
.L_7:
        /*0030*/ 	.byte	0x04, 0x11
        /*0032*/ 	.short	(.L_9 - .L_8)
	.align		4
.L_8:
        /*0034*/ 	.word	index@(_Z7squeezePfiiff)
        /*0038*/ 	.word	0x00000000


	//----- nvinfo : EIATTR_MIN_STACK_SIZE
	.align		4
.L_9:
        /*003c*/ 	.byte	0x04, 0x12
        /*003e*/ 	.short	(.L_11 - .L_10)
	.align		4
.L_10:
        /*0040*/ 	.word	index@(_Z7squeezePfiiff)
        /*0044*/ 	.word	0x00000000


	//----- nvinfo : EIATTR_MIN_STACK_SIZE
	.align		4
.L_11:
        /*0048*/ 	.byte	0x04, 0x12
        /*004a*/ 	.short	(.L_13 - .L_12)
	.align		4
.L_12:
        /*004c*/ 	.word	index@(_Z12changeValuesPfi)
        /*0050*/ 	.word	0x00000000
.L_13:


//--------------------- .nv.compat                --------------------------
	.section	.nv.compat,"",@"SHT_CUDA_COMPAT_INFO"
	.align	4
        /*0000*/ 	.byte	0x02, 0x09, 0x00, 0x00, 0x02, 0x02, 0x01, 0x00, 0x02, 0x05, 0x05, 0x00, 0x03, 0x07, 0x01, 0x01
        /*0010*/ 	.byte	0x02, 0x03, 0x00, 0x00, 0x02, 0x06, 0x01, 0x00, 0x04, 0x0b, 0x08, 0x00, 0x09, 0x00, 0x00, 0x00
        /*0020*/ 	.byte	0x00, 0x00, 0x00, 0x00


//--------------------- .nv.info._Z7squeezePfiiff --------------------------
	.section	.nv.info._Z7squeezePfiiff,"",@"SHT_CUDA_INFO"
	.sectionflags	@""
	.align	4


	//----- nvinfo : EIATTR_CUDA_API_VERSION
	.align		4
        /*0000*/ 	.byte	0x04, 0x37
        /*0002*/ 	.short	(.L_15 - .L_14)
.L_14:
        /*0004*/ 	.word	0x00000082


	//----- nvinfo : EIATTR_KPARAM_INFO
	.align		4
.L_15:
        /*0008*/ 	.byte	0x04, 0x17
        /*000a*/ 	.short	(.L_17 - .L_16)
.L_16:
        /*000c*/ 	.word	0x00000000
        /*0010*/ 	.short	0x0004
        /*0012*/ 	.short	0x0014
        /*0014*/ 	.byte	0x00, 0xf0, 0x11, 0x00


	//----- nvinfo : EIATTR_KPARAM_INFO
	.align		4
.L_17:
        /*0018*/ 	.byte	0x04, 0x17
        /*001a*/ 	.short	(.L_19 - .L_18)
.L_18:
        /*001c*/ 	.word	0x00000000
        /*0020*/ 	.short	0x0003
        /*0022*/ 	.short	0x0010
        /*0024*/ 	.byte	0x00, 0xf0, 0x11, 0x00


	//----- nvinfo : EIATTR_KPARAM_INFO
	.align		4
.L_19:
        /*0028*/ 	.byte	0x04, 0x17
        /*002a*/ 	.short	(.L_21 - .L_20)
.L_20:
        /*002c*/ 	.word	0x00000000
        /*0030*/ 	.short	0x0002
        /*0032*/ 	.short	0x000c
        /*0034*/ 	.byte	0x00, 0xf0, 0x11, 0x00


	//----- nvinfo : EIATTR_KPARAM_INFO
	.align		4
.L_21:
        /*0038*/ 	.byte	0x04, 0x17
        /*003a*/ 	.short	(.L_23 - .L_22)
.L_22:
        /*003c*/ 	.word	0x00000000
        /*0040*/ 	.short	0x0001
        /*0042*/ 	.short	0x0008
        /*0044*/ 	.byte	0x00, 0xf0, 0x11, 0x00


	//----- nvinfo : EIATTR_KPARAM_INFO
	.align		4
.L_23:
        /*0048*/ 	.byte	0x04, 0x17
        /*004a*/ 	.short	(.L_25 - .L_24)
.L_24:
        /*004c*/ 	.word	0x00000000
        /*0050*/ 	.short	0x0000
        /*0052*/ 	.short	0x0000
        /*0054*/ 	.byte	0x00, 0xf5, 0x21, 0x00


	//----- nvinfo : EIATTR_SPARSE_MMA_MASK
	.align		4
.L_25:
        /*0058*/ 	.byte	0x03, 0x50
        /*005a*/ 	.short	0x0000


	//----- nvinfo : EIATTR_MAXREG_COUNT
	.align		4
        /*005c*/ 	.byte	0x03, 0x1b
        /*005e*/ 	.short	0x00ff


	//----- nvinfo : EIATTR_MERCURY_ISA_VERSION
	.align		4
        /*0060*/ 	.byte	0x03, 0x5f
        /*0062*/ 	.short	0x0101


	//----- nvinfo : EIATTR_VRC_CTA_INIT_COUNT
	.align		4
        /*0064*/ 	.byte	0x02, 0x4a
	.zero		1
	.zero		1


	//----- nvinfo : EIATTR_EXIT_INSTR_OFFSETS
	.align		4
        /*0068*/ 	.byte	0x04, 0x1c
        /*006a*/ 	.short	(.L_27 - .L_26)


	//   ....[0]....
.L_26:
        /*006c*/ 	.word	0x00000090


	//   ....[1]....
        /*0070*/ 	.word	0x00000290


	//----- nvinfo : EIATTR_CRS_STACK_SIZE
	.align		4
.L_27:
        /*0074*/ 	.byte	0x04, 0x1e
        /*0076*/ 	.short	(.L_29 - .L_28)
.L_28:
        /*0078*/ 	.word	0x00000000


	//----- nvinfo : EIATTR_CBANK_PARAM_SIZE
	.align		4
.L_29:
        /*007c*/ 	.byte	0x03, 0x19
        /*007e*/ 	.short	0x0018


	//----- nvinfo : EIATTR_PARAM_CBANK
	.align		4
        /*0080*/ 	.byte	0x04, 0x0a
        /*0082*/ 	.short	(.L_31 - .L_30)
	.align		4
.L_30:
        /*0084*/ 	.word	index@(.nv.constant0._Z7squeezePfiiff)
        /*0088*/ 	.short	0x0380
        /*008a*/ 	.short	0x0018


	//----- nvinfo : EIATTR_SW_WAR
	.align		4
.L_31:
        /*008c*/ 	.byte	0x04, 0x36
        /*008e*/ 	.short	(.L_33 - .L_32)
.L_32:
        /*0090*/ 	.word	0x00000008
.L_33:


//--------------------- .nv.info._Z12changeValuesPfi --------------------------
	.section	.nv.info._Z12changeValuesPfi,"",@"SHT_CUDA_INFO"
	.sectionflags	@""
	.align	4


	//----- nvinfo : EIATTR_CUDA_API_VERSION
	.align		4
        /*0000*/ 	.byte	0x04, 0x37
        /*0002*/ 	.short	(.L_35 - .L_34)
.L_34:
        /*0004*/ 	.word	0x00000082


	//----- nvinfo : EIATTR_KPARAM_INFO
	.align		4
.L_35:
        /*0008*/ 	.byte	0x04, 0x17
        /*000a*/ 	.short	(.L_37 - .L_36)
.L_36:
        /*000c*/ 	.word	0x00000000
        /*0010*/ 	.short	0x0001
        /*0012*/ 	.short	0x0008
        /*0014*/ 	.byte	0x00, 0xf0, 0x11, 0x00


	//----- nvinfo : EIATTR_KPARAM_INFO
	.align		4
.L_37:
        /*0018*/ 	.byte	0x04, 0x17
        /*001a*/ 	.short	(.L_39 - .L_38)
.L_38:
        /*001c*/ 	.word	0x00000000
        /*0020*/ 	.short	0x0000
        /*0022*/ 	.short	0x0000
        /*0024*/ 	.byte	0x00, 0xf5, 0x21, 0x00


	//----- nvinfo : EIATTR_SPARSE_MMA_MASK
	.align		4
.L_39:
        /*0028*/ 	.byte	0x03, 0x50
        /*002a*/ 	.short	0x0000


	//----- nvinfo : EIATTR_MAXREG_COUNT
	.align		4
        /*002c*/ 	.byte	0x03, 0x1b
        /*002e*/ 	.short	0x00ff


	//----- nvinfo : EIATTR_MERCURY_ISA_VERSION
	.align		4
        /*0030*/ 	.byte	0x03, 0x5f
        /*0032*/ 	.short	0x0101


	//----- nvinfo : EIATTR_VRC_CTA_INIT_COUNT
	.align		4
        /*0034*/ 	.byte	0x02, 0x4a
	.zero		1
	.zero		1


	//----- nvinfo : EIATTR_EXIT_INSTR_OFFSETS
	.align		4
        /*0038*/ 	.byte	0x04, 0x1c
        /*003a*/ 	.short	(.L_41 - .L_40)


	//   ....[0]....
.L_40:
        /*003c*/ 	.word	0x00000070


	//   ....[1]....
        /*0040*/ 	.word	0x00000100


	//----- nvinfo : EIATTR_CBANK_PARAM_SIZE
	.align		4
.L_41:
        /*0044*/ 	.byte	0x03, 0x19
        /*0046*/ 	.short	0x000c


	//----- nvinfo : EIATTR_PARAM_CBANK
	.align		4
        /*0048*/ 	.byte	0x04, 0x0a
        /*004a*/ 	.short	(.L_43 - .L_42)
	.align		4
.L_42:
        /*004c*/ 	.word	index@(.nv.constant0._Z12changeValuesPfi)
        /*0050*/ 	.short	0x0380
        /*0052*/ 	.short	0x000c


	//----- nvinfo : EIATTR_SW_WAR
	.align		4
.L_43:
        /*0054*/ 	.byte	0x04, 0x36
        /*0056*/ 	.short	(.L_45 - .L_44)
.L_44:
        /*0058*/ 	.word	0x00000008
.L_45:


//--------------------- .nv.callgraph             --------------------------
	.section	.nv.callgraph,"",@"SHT_CUDA_CALLGRAPH"
	.align	4
	.sectionentsize	8
	.align		4
        /*0000*/ 	.word	0x00000000
	.align		4
        /*0004*/ 	.word	0xffffffff
	.align		4
        /*0008*/ 	.word	0x00000000
	.align		4
        /*000c*/ 	.word	0xfffffffe
	.align		4
        /*0010*/ 	.word	0x00000000
	.align		4
        /*0014*/ 	.word	0xfffffffd
	.align		4
        /*0018*/ 	.word	0x00000000
	.align		4
        /*001c*/ 	.word	0xfffffffc


//--------------------- .text._Z7squeezePfiiff    --------------------------
	.section	.text._Z7squeezePfiiff,"ax",@progbits
	.align	128
        .global         _Z7squeezePfiiff
        .type           _Z7squeezePfiiff,@function
        .size           _Z7squeezePfiiff,(.L_x_9 - _Z7squeezePfiiff)
        .other          _Z7squeezePfiiff,@"STO_CUDA_ENTRY STV_DEFAULT"
_Z7squeezePfiiff:
.text._Z7squeezePfiiff:
[----:B------:R-:W-:Y:S01]  /*0000*/  LDC R1, c[0x0][0x37c] ;  /* 0x0000df00ff017b82 */ /* 0x000fe20000000800 */
[----:B------:R-:W0:Y:S07]  /*0010*/  S2R R3, SR_TID.X ;  /* 0x0000000000037919 */ /* 0x000e2e0000002100 */
[----:B------:R-:W0:Y:S01]  /*0020*/  S2UR UR6, SR_CTAID.X ;  /* 0x00000000000679c3 */ /* 0x000e220000002500 */
[----:B------:R-:W1:Y:S07]  /*0030*/  LDCU.64 UR4, c[0x0][0x388] ;  /* 0x00007100ff0477ac */ /* 0x000e6e0008000a00 */
[----:B------:R-:W0:Y:S01]  /*0040*/  LDC R0, c[0x0][0x360] ;  /* 0x0000d800ff007b82 */ /* 0x000e220000000800 */
[----:B-1----:R-:W-:Y:S01]  /*0050*/  UIADD3 UR4, UPT, UPT, UR5, UR4, URZ ;  /* 0x0000000405047290 */ /* 0x002fe2000fffe0ff */
[----:B0-----:R-:W-:-:S04]  /*0060*/  IMAD R0, R0, UR6, R3 ;  /* 0x0000000600007c24 */ /* 0x001fc8000f8e0203 */
[----:B------:R-:W-:-:S05]  /*0070*/  VIADD R3, R0, UR5 ;  /* 0x0000000500037c36 */ /* 0x000fca0008000000 */
[----:B------:R-:W-:-:S13]  /*0080*/  ISETP.GE.AND P0, PT, R3, UR4, PT ;  /* 0x0000000403007c0c */ /* 0x000fda000bf06270 */
[----:B------:R-:W-:Y:S05]  /*0090*/  @P0 EXIT ;  /* 0x000000000000094d */ /* 0x000fea0003800000 */
[----:B------:R-:W0:Y:S01]  /*00a0*/  LDC.64 R4, c[0x0][0x380] ;  /* 0x0000e000ff047b82 */ /* 0x000e220000000a00 */
[----:B------:R-:W1:Y:S01]  /*00b0*/  LDCU.64 UR4, c[0x0][0x358] ;  /* 0x00006b00ff0477ac */ /* 0x000e620008000a00 */
[----:B------:R-:W2:Y:S01]  /*00c0*/  LDCU.64 UR6, c[0x0][0x390] ;  /* 0x00007200ff0677ac */ /* 0x000ea20008000a00 */
[----:B0-----:R-:W-:-:S05]  /*00d0*/  IMAD.WIDE R4, R3, 0x4, R4 ;  /* 0x0000000403047825 */ /* 0x001fca00078e0204 */
[----:B-1----:R-:W2:Y:S01]  /*00e0*/  LDG.E R0, desc[UR4][R4.64] ;  /* 0x0000000404007981 */ /* 0x002ea2000c1e1900 */
[----:B------:R-:W-:Y:S02]  /*00f0*/  HFMA2 R7, -RZ, RZ, 3.7421875, 0 ;  /* 0x437c0000ff077431 */ /* 0x000fe400000001ff */
[----:B------:R-:W-:Y:S01]  /*0100*/  IMAD.MOV.U32 R3, RZ, RZ, 0x3bbb989d ;  /* 0x3bbb989dff037424 */ /* 0x000fe200078e00ff */
[----:B------:R-:W-:Y:S01]  /*0110*/  BSSY.RECONVERGENT B0, `(.L_x_0) ;  /* 0x0000016000007945 */ /* 0x000fe20003800200 */
[----:B--2---:R-:W-:-:S04]  /*0120*/  FADD R0, R0, -UR7 ;  /* 0x8000000700007e21 */ /* 0x004fc80008000000 */
[----:B------:R-:W-:-:S04]  /*0130*/  FMUL R0, R0, -UR6 ;  /* 0x8000000600007c20 */ /* 0x000fc80008400000 */
[----:B------:R-:W-:-:S04]  /*0140*/  FFMA.SAT R2, R0, R3, 0.5 ;  /* 0x3f00000000027423 */ /* 0x000fc80000002003 */
[----:B------:R-:W-:-:S04]  /*0150*/  FFMA.RM R2, R2, R7, 12582913 ;  /* 0x4b40000102027423 */ /* 0x000fc80000004007 */
[C---:B------:R-:W-:Y:S01]  /*0160*/  FADD R3, R2.reuse, -12583039 ;  /* 0xcb40007f02037421 */ /* 0x040fe20000000000 */
[----:B------:R-:W-:-:S03]  /*0170*/  IMAD.SHL.U32 R2, R2, 0x800000, RZ ;  /* 0x0080000002027824 */ /* 0x000fc600078e00ff */
[----:B------:R-:W-:-:S04]  /*0180*/  FFMA R3, R0, 1.4426950216293334961, -R3 ;  /* 0x3fb8aa3b00037823 */ /* 0x000fc80000000803 */
[----:B------:R-:W-:-:S06]  /*0190*/  FFMA R3, R0, 1.925963033500011079e-08, R3 ;  /* 0x32a5706000037823 */ /* 0x000fcc0000000003 */
[----:B------:R-:W0:Y:S02]  /*01a0*/  MUFU.EX2 R3, R3 ;  /* 0x0000000300037308 */ /* 0x000e240000000800 */
[----:B0-----:R-:W-:-:S05]  /*01b0*/  FFMA R0, R2, R3, 1 ;  /* 0x3f80000002007423 */ /* 0x001fca0000000003 */
[----:B------:R-:W-:-:S04]  /*01c0*/  IADD3 R2, PT, PT, R0, 0x1800000, RZ ;  /* 0x0180000000027810 */ /* 0x000fc80007ffe0ff */
[----:B------:R-:W-:-:S04]  /*01d0*/  LOP3.LUT R2, R2, 0x7f800000, RZ, 0xc0, !PT ;  /* 0x7f80000002027812 */ /* 0x000fc800078ec0ff */
[----:B------:R-:W-:-:S13]  /*01e0*/  ISETP.GT.U32.AND P0, PT, R2, 0x1ffffff, PT ;  /* 0x01ffffff0200780c */ /* 0x000fda0003f04070 */
[----:B------:R-:W-:Y:S05]  /*01f0*/  @P0 BRA `(.L_x_1) ;  /* 0x00000000000c0947 */ /* 0x000fea0003800000 */
[----:B------:R-:W-:-:S07]  /*0200*/  MOV R6, 0x220 ;  /* 0x0000022000067802 */ /* 0x000fce0000000f00 */
[----:B------:R-:W-:Y:S05]  /*0210*/  CALL.REL.NOINC `($__internal_0_$__cuda_sm20_rcp_rn_f32_slowpath) ;  /* 0x0000000000207944 */ /* 0x000fea0003c00000 */
[----:B------:R-:W-:Y:S05]  /*0220*/  BRA `(.L_x_2) ;  /* 0x0000000000107947 */ /* 0x000fea0003800000 */
.L_x_1:
[----:B------:R-:W0:Y:S02]  /*0230*/  MUFU.RCP R3, R0 ;  /* 0x0000000000037308 */ /* 0x000e240000001000 */
[----:B0-----:R-:W-:-:S04]  /*0240*/  FFMA R2, R0, R3, -1 ;  /* 0xbf80000000027423 */ /* 0x001fc80000000003 */
[----:B------:R-:W-:-:S04]  /*0250*/  FADD.FTZ R2, -R2, -RZ ;  /* 0x800000ff02027221 */ /* 0x000fc80000010100 */
[----:B------:R-:W-:-:S07]  /*0260*/  FFMA R3, R3, R2, R3 ;  /* 0x0000000203037223 */ /* 0x000fce0000000003 */
.L_x_2:
[----:B------:R-:W-:Y:S05]  /*0270*/  BSYNC.RECONVERGENT B0 ;  /* 0x0000000000007941 */ /* 0x000fea0003800200 */
.L_x_0:
[----:B------:R-:W-:Y:S01]  /*0280*/  STG.E desc[UR4][R4.64], R3 ;  /* 0x0000000304007986 */ /* 0x000fe2000c101904 */
[----:B------:R-:W-:Y:S05]  /*0290*/  EXIT ;  /* 0x000000000000794d */ /* 0x000fea0003800000 */
        .weak           $__internal_0_$__cuda_sm20_rcp_rn_f32_slowpath
        .type           $__internal_0_$__cuda_sm20_rcp_rn_f32_slowpath,@function
        .size           $__internal_0_$__cuda_sm20_rcp_rn_f32_slowpath,(.L_x_9 - $__internal_0_$__cuda_sm20_rcp_rn_f32_slowpath)
$__internal_0_$__cuda_sm20_rcp_rn_f32_slowpath:
[----:B------:R-:W-:Y:S01]  /*02a0*/  IMAD.SHL.U32 R2, R0, 0x2, RZ ;  /* 0x0000000200027824 */ /* 0x000fe200078e00ff */
[----:B------:R-:W-:Y:S04]  /*02b0*/  BSSY.RECONVERGENT B1, `(.L_x_3) ;  /* 0x0000030000017945 */ /* 0x000fe80003800200 */
[----:B------:R-:W-:-:S04]  /*02c0*/  SHF.R.U32.HI R2, RZ, 0x18, R2 ;  /* 0x00000018ff027819 */ /* 0x000fc80000011602 */
[----:B------:R-:W-:-:S13]  /*02d0*/  ISETP.NE.U32.AND P0, PT, R2, RZ, PT ;  /* 0x000000ff0200720c */ /* 0x000fda0003f05070 */
[----:B------:R-:W-:Y:S05]  /*02e0*/  @P0 BRA `(.L_x_4) ;  /* 0x0000000000280947 */ /* 0x000fea0003800000 */
[----:B------:R-:W-:-:S04]  /*02f0*/  SHF.L.U32 R2, R0, 0x1, RZ ;  /* 0x0000000100027819 */ /* 0x000fc800000006ff */
[----:B------:R-:W-:-:S13]  /*0300*/  ISETP.NE.AND P0, PT, R2, RZ, PT ;  /* 0x000000ff0200720c */ /* 0x000fda0003f05270 */
[----:B------:R-:W-:Y:S01]  /*0310*/  @P0 FFMA R7, R0, 1.84467440737095516160e+19, RZ ;  /* 0x5f80000000070823 */ /* 0x000fe200000000ff */
[----:B------:R-:W-:Y:S08]  /*0320*/  @!P0 MUFU.RCP R3, R0 ;  /* 0x0000000000038308 */ /* 0x000ff00000001000 */
[----:B------:R-:W0:Y:S02]  /*0330*/  @P0 MUFU.RCP R2, R7 ;  /* 0x0000000700020308 */ /* 0x000e240000001000 */
[----:B0-----:R-:W-:-:S04]  /*0340*/  @P0 FFMA R8, R7, R2, -1 ;  /* 0xbf80000007080423 */ /* 0x001fc80000000002 */
[----:B------:R-:W-:-:S04]  /*0350*/  @P0 FADD.FTZ R9, -R8, -RZ ;  /* 0x800000ff08090221 */ /* 0x000fc80000010100 */
[----:B------:R-:W-:-:S04]  /*0360*/  @P0 FFMA R2, R2, R9, R2 ;  /* 0x0000000902020223 */ /* 0x000fc80000000002 */
[----:B------:R-:W-:Y:S01]  /*0370*/  @P0 FFMA R3, R2, 1.84467440737095516160e+19, RZ ;  /* 0x5f80000002030823 */ /* 0x000fe200000000ff */
[----:B------:R-:W-:Y:S06]  /*0380*/  BRA `(.L_x_5) ;  /* 0x0000000000887947 */ /* 0x000fec0003800000 */
.L_x_4:
[----:B------:R-:W-:-:S05]  /*0390*/  VIADD R3, R2, 0xffffff03 ;  /* 0xffffff0302037836 */ /* 0x000fca0000000000 */
[----:B------:R-:W-:-:S13]  /*03a0*/  ISETP.GT.U32.AND P0, PT, R3, 0x1, PT ;  /* 0x000000010300780c */ /* 0x000fda0003f04070 */
[----:B------:R-:W-:Y:S05]  /*03b0*/  @P0 BRA `(.L_x_6) ;  /* 0x0000000000780947 */ /* 0x000fea0003800000 */
[----:B------:R-:W-:Y:S02]  /*03c0*/  LOP3.LUT R7, R0, 0x7fffff, RZ, 0xc0, !PT ;  /* 0x007fffff00077812 */ /* 0x000fe400078ec0ff */
[----:B------:R-:W-:Y:S02]  /*03d0*/  MOV R12, 0x3 ;  /* 0x00000003000c7802 */ /* 0x000fe40000000f00 */
[----:B------:R-:W-:Y:S02]  /*03e0*/  LOP3.LUT R7, R7, 0x3f800000, RZ, 0xfc, !PT ;  /* 0x3f80000007077812 */ /* 0x000fe400078efcff */
[----:B------:R-:W-:Y:S02]  /*03f0*/  SHF.L.U32 R11, R12, R3, RZ ;  /* 0x000000030c0b7219 */ /* 0x000fe400000006ff */
[----:B------:R-:W0:Y:S02]  /*0400*/  MUFU.RCP R8, R7 ;  /* 0x0000000700087308 */ /* 0x000e240000001000 */
[----:B0-----:R-:W-:-:S04]  /*0410*/  FFMA R9, R7, R8, -1 ;  /* 0xbf80000007097423 */ /* 0x001fc80000000008 */
[----:B------:R-:W-:-:S04]  /*0420*/  FADD.FTZ R9, -R9, -RZ ;  /* 0x800000ff09097221 */ /* 0x000fc80000010100 */
[CCC-:B------:R-:W-:Y:S01]  /*0430*/  FFMA.RM R10, R8.reuse, R9.reuse, R8.reuse ;  /* 0x00000009080a7223 */ /* 0x1c0fe20000004008 */
[----:B------:R-:W-:-:S04]  /*0440*/  FFMA.RP R9, R8, R9, R8 ;  /* 0x0000000908097223 */ /* 0x000fc80000008008 */
[C---:B------:R-:W-:Y:S02]  /*0450*/  LOP3.LUT R8, R10.reuse, 0x7fffff, RZ, 0xc0, !PT ;  /* 0x007fffff0a087812 */ /* 0x040fe400078ec0ff */
[----:B------:R-:W-:Y:S02]  /*0460*/  FSETP.NEU.FTZ.AND P0, PT, R10, R9, PT ;  /* 0x000000090a00720b */ /* 0x000fe40003f1d000 */
[----:B------:R-:W-:Y:S02]  /*0470*/  LOP3.LUT R8, R8, 0x800000, RZ, 0xfc, !PT ;  /* 0x0080000008087812 */ /* 0x000fe400078efcff */
[----:B------:R-:W-:Y:S02]  /*0480*/  SEL R9, RZ, 0xffffffff, !P0 ;  /* 0xffffffffff097807 */ /* 0x000fe40004000000 */
[----:B------:R-:W-:-:S03]  /*0490*/  LOP3.LUT R10, R11, R8, RZ, 0xc0, !PT ;  /* 0x000000080b0a7212 */ /* 0x000fc600078ec0ff */
[----:B------:R-:W-:Y:S01]  /*04a0*/  IMAD.MOV R9, RZ, RZ, -R9 ;  /* 0x000000ffff097224 */ /* 0x000fe200078e0a09 */
[----:B------:R-:W-:-:S04]  /*04b0*/  SHF.R.U32.HI R10, RZ, R3, R10 ;  /* 0x00000003ff0a7219 */ /* 0x000fc8000001160a */
[----:B------:R-:W-:Y:S02]  /*04c0*/  LOP3.LUT P1, RZ, R9, R3, R8, 0xf8, !PT ;  /* 0x0000000309ff7212 */ /* 0x000fe4000782f808 */
[C---:B------:R-:W-:Y:S02]  /*04d0*/  LOP3.LUT P0, RZ, R10.reuse, 0x1, RZ, 0xc0, !PT ;  /* 0x000000010aff7812 */ /* 0x040fe4000780c0ff */
[----:B------:R-:W-:-:S04]  /*04e0*/  LOP3.LUT P2, RZ, R10, 0x2, RZ, 0xc0, !PT ;  /* 0x000000020aff7812 */ /* 0x000fc8000784c0ff */
[----:B------:R-:W-:Y:S02]  /*04f0*/  PLOP3.LUT P0, PT, P0, P1, P2, 0xe0, 0x0 ;  /* 0x000000000000781c */ /* 0x000fe40000703c20 */
[----:B------:R-:W-:Y:S02]  /*0500*/  LOP3.LUT P1, RZ, R0, 0x7fffff, RZ, 0xc0, !PT ;  /* 0x007fffff00ff7812 */ /* 0x000fe4000782c0ff */
[----:B------:R-:W-:-:S04]  /*0510*/  SEL R3, RZ, 0x1, !P0 ;  /* 0x00000001ff037807 */ /* 0x000fc80004000000 */
[----:B------:R-:W-:-:S04]  /*0520*/  IADD3 R3, PT, PT, -R3, RZ, RZ ;  /* 0x000000ff03037210 */ /* 0x000fc80007ffe1ff */
[----:B------:R-:W-:Y:S01]  /*0530*/  ISETP.GE.AND P0, PT, R3, RZ, PT ;  /* 0x000000ff0300720c */ /* 0x000fe20003f06270 */
[----:B------:R-:W-:-:S05]  /*0540*/  VIADD R3, R2, 0xffffff04 ;  /* 0xffffff0402037836 */ /* 0x000fca0000000000 */
[----:B------:R-:W-:-:S07]  /*0550*/  SHF.R.U32.HI R3, RZ, R3, R8 ;  /* 0x00000003ff037219 */ /* 0x000fce0000011608 */
[----:B------:R-:W-:-:S05]  /*0560*/  @!P0 IADD3 R3, PT, PT, R3, 0x1, RZ ;  /* 0x0000000103038810 */ /* 0x000fca0007ffe0ff */
[----:B------:R-:W-:-:S05]  /*0570*/  @!P1 IMAD.SHL.U32 R3, R3, 0x2, RZ ;  /* 0x0000000203039824 */ /* 0x000fca00078e00ff */
[----:B------:R-:W-:Y:S01]  /*0580*/  LOP3.LUT R3, R3, 0x80000000, R0, 0xf8, !PT ;  /* 0x8000000003037812 */ /* 0x000fe200078ef800 */
[----:B------:R-:W-:Y:S06]  /*0590*/  BRA `(.L_x_5) ;  /* 0x0000000000047947 */ /* 0x000fec0003800000 */
.L_x_6:
[----:B------:R0:W1:Y:S02]  /*05a0*/  MUFU.RCP R3, R0 ;  /* 0x0000000000037308 */ /* 0x0000640000001000 */
.L_x_5:
[----:B------:R-:W-:Y:S05]  /*05b0*/  BSYNC.RECONVERGENT B1 ;  /* 0x0000000000017941 */ /* 0x000fea0003800200 */
.L_x_3:
[----:B------:R-:W-:-:S04]  /*05c0*/  HFMA2 R7, -RZ, RZ, 0, 0 ;  /* 0x00000000ff077431 */ /* 0x000fc800000001ff */
[----:B01----:R-:W-:Y:S05]  /*05d0*/  RET.REL.NODEC R6 `(_Z7squeezePfiiff) ;  /* 0xfffffff806887950 */ /* 0x003fea0003c3ffff */
.L_x_7:
[----:B------:R-:W-:-:S00]  /*05e0*/  BRA `(.L_x_7) ;  /* 0xfffffffc00fc7947 */ /* 0x000fc0000383ffff */
[----:B------:R-:W-:-:S00]  /*05f0*/  NOP ;  /* 0x0000000000007918 */ /* 0x000fc00000000000 */
        /* <DEDUP_REMOVED lines=8> */
.L_x_9:


//--------------------- .text._Z12changeValuesPfi --------------------------
	.section	.text._Z12changeValuesPfi,"ax",@progbits
	.align	128
        .global         _Z12changeValuesPfi
        .type           _Z12changeValuesPfi,@function
        .size           _Z12changeValuesPfi,(.L_x_11 - _Z12changeValuesPfi)
        .other          _Z12changeValuesPfi,@"STO_CUDA_ENTRY STV_DEFAULT"
_Z12changeValuesPfi:
.text._Z12changeValuesPfi:
[----:B------:R-:W-:Y:S01]  /*0000*/  LDC R1, c[0x0][0x37c] ;  /* 0x0000df00ff017b82 */ /* 0x000fe20000000800 */
[----:B------:R-:W0:Y:S07]  /*0010*/  S2R R0, SR_TID.X ;  /* 0x0000000000007919 */ /* 0x000e2e0000002100 */
[----:B------:R-:W0:Y:S01]  /*0020*/  S2UR UR4, SR_CTAID.X ;  /* 0x00000000000479c3 */ /* 0x000e220000002500 */
[----:B------:R-:W1:Y:S07]  /*0030*/  LDCU UR5, c[0x0][0x388] ;  /* 0x00007100ff0577ac */ /* 0x000e6e0008000800 */
[----:B------:R-:W0:Y:S02]  /*0040*/  LDC R5, c[0x0][0x360] ;  /* 0x0000d800ff057b82 */ /* 0x000e240000000800 */
[----:B0-----:R-:W-:-:S05]  /*0050*/  IMAD R5, R5, UR4, R0 ;  /* 0x0000000405057c24 */ /* 0x001fca000f8e0200 */
[----:B-1----:R-:W-:-:S13]  /*0060*/  ISETP.GE.AND P0, PT, R5, UR5, PT ;  /* 0x0000000505007c0c */ /* 0x002fda000bf06270 */
[----:B------:R-:W-:Y:S05]  /*0070*/  @P0 EXIT ;  /* 0x000000000000094d */ /* 0x000fea0003800000 */
[----:B------:R-:W0:Y:S01]  /*0080*/  LDC.64 R2, c[0x0][0x380] ;  /* 0x0000e000ff027b82 */ /* 0x000e220000000a00 */
[----:B------:R-:W1:Y:S01]  /*0090*/  LDCU.64 UR4, c[0x0][0x358] ;  /* 0x00006b00ff0477ac */ /* 0x000e620008000a00 */
[----:B0-----:R-:W-:-:S05]  /*00a0*/  IMAD.WIDE R2, R5, 0x4, R2 ;  /* 0x0000000405027825 */ /* 0x001fca00078e0202 */
[----:B-1----:R-:W2:Y:S02]  /*00b0*/  LDG.E R0, desc[UR4][R2.64] ;  /* 0x0000000402007981 */ /* 0x002ea4000c1e1900 */
[----:B--2---:R-:W-:-:S06]  /*00c0*/  FMUL R0, R0, 10 ;  /* 0x4120000000007820 */ /* 0x004fcc0000400000 */
[----:B------:R-:W0:Y:S02]  /*00d0*/  F2I.TRUNC.NTZ R0, R0 ;  /* 0x0000000000007305 */ /* 0x000e24000020f100 */
[----:B0-----:R-:W-:-:S05]  /*00e0*/  I2FP.F32.S32 R5, R0 ;  /* 0x0000000000057245 */ /* 0x001fca0000201400 */
[----:B------:R-:W-:Y:S01]  /*00f0*/  STG.E desc[UR4][R2.64], R5 ;  /* 0x0000000502007986 */ /* 0x000fe2000c101904 */
[----:B------:R-:W-:Y:S05]  /*0100*/  EXIT ;  /* 0x000000000000794d */ /* 0x000fea0003800000 */
.L_x_8:
        /* <DEDUP_REMOVED lines=15> */
.L_x_11:


//--------------------- .nv.shared.reserved.0     --------------------------
	.section	.nv.shared.reserved.0,"aw",@nobits
	.weak		__nv_reservedSMEM_offset_0_alias
	.size		__nv_reservedSMEM_offset_0_alias, 0, 64
	.other		__nv_reservedSMEM_offset_0_alias,@"STO_CUDA_RESERVED_SHARED STV_DEFAULT"
__nv_reservedSMEM_offset_0_alias:
	.zero		0
	.zero		64


//--------------------- .nv.constant0._Z7squeezePfiiff --------------------------
	.section	.nv.constant0._Z7squeezePfiiff,"a",@progbits
	.sectionflags	@""
	.align	4
.nv.constant0._Z7squeezePfiiff:
	.zero		920


//--------------------- .nv.constant0._Z12changeValuesPfi --------------------------
	.section	.nv.constant0._Z12changeValuesPfi,"a",@progbits
	.sectionflags	@""
	.align	4
.nv.constant0._Z12changeValuesPfi:
	.zero		908


//--------------------- SYMBOLS --------------------------

	.type		.nv.reservedSmem.offset0,@object
	.size		.nv.reservedSmem.offset0,0x4
